	.headerflags	@"EF_CUDA_TEXMODE_UNIFIED EF_CUDA_64BIT_ADDRESS EF_CUDA_ACCELERATORS EF_CUDA_SM90 EF_CUDA_VIRTUAL_SM(EF_CUDA_SM90)"
	.elftype	@"ET_EXEC"


//--------------------- .nv.info                  --------------------------
	.section	.nv.info,"",@"SHT_CUDA_INFO"
	.align	4


	//----- nvinfo : EIATTR_REGCOUNT
	.align		4
        /*0000*/ 	.byte	0x04, 0x2f
        /*0002*/ 	.short	(.L_3 - .L_2)
	.align		4
.L_2:
        /*0004*/ 	.word	index@(triton_poi_fused__native_batch_norm_legit_no_training_add_relu_16)
        /*0008*/ 	.word	0x00000026


	//----- nvinfo : EIATTR_MIN_STACK_SIZE
	.align		4
.L_3:
        /*000c*/ 	.byte	0x04, 0x12
        /*000e*/ 	.short	(.L_5 - .L_4)
	.align		4
.L_4:
        /*0010*/ 	.word	index@(triton_poi_fused__native_batch_norm_legit_no_training_add_relu_16)
        /*0014*/ 	.word	0x00000000


	//----- nvinfo : EIATTR_FRAME_SIZE
	.align		4
.L_5:
        /*0018*/ 	.byte	0x04, 0x11
        /*001a*/ 	.short	(.L_7 - .L_6)
	.align		4
.L_6:
        /*001c*/ 	.word	index@(triton_poi_fused__native_batch_norm_legit_no_training_add_relu_16)
        /*0020*/ 	.word	0x00000000


	//----- nvinfo : EIATTR_MIN_STACK_SIZE
	.align		4
.L_7:
        /*0024*/ 	.byte	0x04, 0x12
        /*0026*/ 	.short	(.L_9 - .L_8)
	.align		4
.L_8:
        /*0028*/ 	.word	index@(triton_poi_fused__native_batch_norm_legit_no_training_add_relu_16)
        /*002c*/ 	.word	0x00000000
.L_9:


//--------------------- .nv.info.triton_poi_fused__native_batch_norm_legit_no_training_add_relu_16 --------------------------
	.section	.nv.info.triton_poi_fused__native_batch_norm_legit_no_training_add_relu_16,"",@"SHT_CUDA_INFO"
	.sectionflags	@""
	.align	4


	//----- nvinfo : EIATTR_CUDA_API_VERSION
	.align		4
        /*0000*/ 	.byte	0x04, 0x37
        /*0002*/ 	.short	(.L_11 - .L_10)
.L_10:
        /*0004*/ 	.word	0x0000007c


	//----- nvinfo : EIATTR_KPARAM_INFO
	.align		4
.L_11:
        /*0008*/ 	.byte	0x04, 0x17
        /*000a*/ 	.short	(.L_13 - .L_12)
.L_12:
        /*000c*/ 	.word	0x00000000
        /*0010*/ 	.short	0x0008
        /*0012*/ 	.short	0x003c
        /*0014*/ 	.byte	0x00, 0xf0, 0x11, 0x00


	//----- nvinfo : EIATTR_KPARAM_INFO
	.align		4
.L_13:
        /*0018*/ 	.byte	0x04, 0x17
        /*001a*/ 	.short	(.L_15 - .L_14)
.L_14:
        /*001c*/ 	.word	0x00000000
        /*0020*/ 	.short	0x0007
        /*0022*/ 	.short	0x0038
        /*0024*/ 	.byte	0x00, 0xf0, 0x11, 0x00


	//----- nvinfo : EIATTR_KPARAM_INFO
	.align		4
.L_15:
        /*0028*/ 	.byte	0x04, 0x17
        /*002a*/ 	.short	(.L_17 - .L_16)
.L_16:
        /*002c*/ 	.word	0x00000000
        /*0030*/ 	.short	0x0006
        /*0032*/ 	.short	0x0030
        /*0034*/ 	.byte	0x00, 0xf4, 0x21, 0x00


	//----- nvinfo : EIATTR_KPARAM_INFO
	.align		4
.L_17:
        /*0038*/ 	.byte	0x04, 0x17
        /*003a*/ 	.short	(.L_19 - .L_18)
.L_18:
        /*003c*/ 	.word	0x00000000
        /*0040*/ 	.short	0x0005
        /*0042*/ 	.short	0x0028
        /*0044*/ 	.byte	0x00, 0xf4, 0x21, 0x00


	//----- nvinfo : EIATTR_KPARAM_INFO
	.align		4
.L_19:
        /*0048*/ 	.byte	0x04, 0x17
        /*004a*/ 	.short	(.L_21 - .L_20)
.L_20:
        /*004c*/ 	.word	0x00000000
        /*0050*/ 	.short	0x0004
        /*0052*/ 	.short	0x0020
        /*0054*/ 	.byte	0x00, 0xf4, 0x21, 0x00


	//----- nvinfo : EIATTR_KPARAM_INFO
	.align		4
.L_21:
        /*0058*/ 	.byte	0x04, 0x17
        /*005a*/ 	.short	(.L_23 - .L_22)
.L_22:
        /*005c*/ 	.word	0x00000000
        /*0060*/ 	.short	0x0003
        /*0062*/ 	.short	0x0018
        /*0064*/ 	.byte	0x00, 0xf4, 0x21, 0x00


	//----- nvinfo : EIATTR_KPARAM_INFO
	.align		4
.L_23:
        /*0068*/ 	.byte	0x04, 0x17
        /*006a*/ 	.short	(.L_25 - .L_24)
.L_24:
        /*006c*/ 	.word	0x00000000
        /*0070*/ 	.short	0x0002
        /*0072*/ 	.short	0x0010
        /*0074*/ 	.byte	0x00, 0xf4, 0x21, 0x00


	//----- nvinfo : EIATTR_KPARAM_INFO
	.align		4
.L_25:
        /*0078*/ 	.byte	0x04, 0x17
        /*007a*/ 	.short	(.L_27 - .L_26)
.L_26:
        /*007c*/ 	.word	0x00000000
        /*0080*/ 	.short	0x0001
        /*0082*/ 	.short	0x0008
        /*0084*/ 	.byte	0x00, 0xf4, 0x21, 0x00


	//----- nvinfo : EIATTR_KPARAM_INFO
	.align		4
.L_27:
        /*0088*/ 	.byte	0x04, 0x17
        /*008a*/ 	.short	(.L_29 - .L_28)
.L_28:
        /*008c*/ 	.word	0x00000000
        /*0090*/ 	.short	0x0000
        /*0092*/ 	.short	0x0000
        /*0094*/ 	.byte	0x00, 0xf4, 0x21, 0x00


	//----- nvinfo : EIATTR_SPARSE_MMA_MASK
	.align		4
.L_29:
        /*0098*/ 	.byte	0x03, 0x50
        /*009a*/ 	.short	0x0000


	//----- nvinfo : EIATTR_MAXREG_COUNT
	.align		4
        /*009c*/ 	.byte	0x03, 0x1b
        /*009e*/ 	.short	0x00ff


	//----- nvinfo : EIATTR_EXIT_INSTR_OFFSETS
	.align		4
        /*00a0*/ 	.byte	0x04, 0x1c
        /*00a2*/ 	.short	(.L_31 - .L_30)


	//   ....[0]....
.L_30:
        /*00a4*/ 	.word	0x00000ca0


	//   ....[1]....
        /*00a8*/ 	.word	0x00000cf0


	//----- nvinfo : EIATTR_REQNTID
	.align		4
.L_31:
        /*00ac*/ 	.byte	0x04, 0x10
        /*00ae*/ 	.short	(.L_33 - .L_32)
.L_32:
        /*00b0*/ 	.word	0x00000080
        /*00b4*/ 	.word	0x00000001
        /*00b8*/ 	.word	0x00000001


	//----- nvinfo : EIATTR_CBANK_PARAM_SIZE
	.align		4
.L_33:
        /*00bc*/ 	.byte	0x03, 0x19
        /*00be*/ 	.short	0x0040


	//----- nvinfo : EIATTR_PARAM_CBANK
	.align		4
        /*00c0*/ 	.byte	0x04, 0x0a
        /*00c2*/ 	.short	(.L_35 - .L_34)
	.align		4
.L_34:
        /*00c4*/ 	.word	index@(.nv.constant0.triton_poi_fused__native_batch_norm_legit_no_training_add_relu_16)
        /*00c8*/ 	.short	0x0210
        /*00ca*/ 	.short	0x0040


	//----- nvinfo : EIATTR_SW_WAR
	.align		4
.L_35:
        /*00cc*/ 	.byte	0x04, 0x36
        /*00ce*/ 	.short	(.L_37 - .L_36)
.L_36:
        /*00d0*/ 	.word	0x00000008
.L_37:


//--------------------- .nv.callgraph             --------------------------
	.section	.nv.callgraph,"",@"SHT_CUDA_CALLGRAPH"
	.align	4
	.sectionentsize	8
	.align		4
        /*0000*/ 	.word	0x00000000
	.align		4
        /*0004*/ 	.word	0xffffffff
	.align		4
        /*0008*/ 	.word	0x00000000
	.align		4
        /*000c*/ 	.word	0xfffffffe
	.align		4
        /*0010*/ 	.word	0x00000000
	.align		4
        /*0014*/ 	.word	0xfffffffd
	.align		4
        /*0018*/ 	.word	0x00000000
	.align		4
        /*001c*/ 	.word	0xfffffffc


//--------------------- .nv.constant4             --------------------------
	.section	.nv.constant4,"a",@progbits
	.align	8
	.align		8
.nv.constant4:
        /*0000*/ 	.dword	_$_str
	.align		8
        /*0008*/ 	.dword	_$_str_$_2


//--------------------- .text.triton_poi_fused__native_batch_norm_legit_no_training_add_relu_16 --------------------------
	.section	.text.triton_poi_fused__native_batch_norm_legit_no_training_add_relu_16,"ax",@progbits
	.sectionflags	@"SHF_BARRIERS=1"
	.align	128
        .global         triton_poi_fused__native_batch_norm_legit_no_training_add_relu_16
        .type           triton_poi_fused__native_batch_norm_legit_no_training_add_relu_16,@function
        .size           triton_poi_fused__native_batch_norm_legit_no_training_add_relu_16,(.L_x_1 - triton_poi_fused__native_batch_norm_legit_no_training_add_relu_16)
        .other          triton_poi_fused__native_batch_norm_legit_no_training_add_relu_16,@"STO_CUDA_ENTRY STV_DEFAULT"
triton_poi_fused__native_batch_norm_legit_no_training_add_relu_16:
.text.triton_poi_fused__native_batch_norm_legit_no_training_add_relu_16:
[----:B------:R-:W0:Y:S01]  /*0000*/  LDC R1, c[0x0][0x28] ;  /* 0x00000a00ff017b82 */ /* 0x000e220000000800 */
[----:B------:R-:W1:Y:S07]  /*0010*/  S2R R0, SR_CTAID.X ;  /* 0x0000000000007919 */ /* 0x000e6e0000002500 */
[----:B------:R-:W2:Y:S01]  /*0020*/  LDC.64 R14, c[0x0][0x210] ;  /* 0x00008400ff0e7b82 */ /* 0x000ea20000000a00 */
[----:B------:R-:W-:Y:S02]  /*0030*/  CS2R R28, SRZ ;  /* 0x00000000001c7805 */ /* 0x000fe4000001ff00 */
[----:B------:R-:W-:Y:S01]  /*0040*/  CS2R R30, SRZ ;  /* 0x00000000001e7805 */ /* 0x000fe2000001ff00 */
[----:B------:R-:W3:Y:S01]  /*0050*/  S2R R4, SR_TID.X ;  /* 0x0000000000047919 */ /* 0x000ee20000002100 */
[----:B------:R-:W-:Y:S01]  /*0060*/  ULDC.64 UR6, c[0x0][0x208] ;  /* 0x0000820000067ab9 */ /* 0x000fe20000000a00 */
[----:B------:R-:W4:Y:S02]  /*0070*/  S2R R2, SR_CTAID.Y ;  /* 0x0000000000027919 */ /* 0x000f240000002600 */
[----:B------:R-:W5:Y:S08]  /*0080*/  LDC.64 R12, c[0x0][0x218] ;  /* 0x00008600ff0c7b82 */ /* 0x000f700000000a00 */
[----:B------:R-:W5:Y:S01]  /*0090*/  LDC.64 R18, c[0x0][0x220] ;  /* 0x00008800ff127b82 */ /* 0x000f620000000a00 */
[----:B-1----:R-:W-:-:S02]  /*00a0*/  IMAD.SHL.U32 R0, R0, 0x20, RZ ;  /* 0x0000002000007824 */ /* 0x002fc400078e00ff */
[----:B---3--:R-:W-:Y:S01]  /*00b0*/  IMAD.SHL.U32 R3, R4, 0x4, RZ ;  /* 0x0000000404037824 */ /* 0x008fe200078e00ff */
[----:B------:R-:W-:Y:S01]  /*00c0*/  SHF.R.U32.HI R33, RZ, 0x3, R4 ;  /* 0x00000003ff217819 */ /* 0x000fe20000011604 */
[----:B----4-:R-:W-:-:S03]  /*00d0*/  IMAD.SHL.U32 R2, R2, 0x20, RZ ;  /* 0x0000002002027824 */ /* 0x010fc600078e00ff */
[----:B------:R-:W-:Y:S02]  /*00e0*/  LOP3.LUT R16, R0, 0x1c, R3, 0xf8, !PT ;  /* 0x0000001c00107812 */ /* 0x000fe400078ef803 */
[----:B------:R-:W-:Y:S02]  /*00f0*/  SGXT.U32 R33, R33, 0x4 ;  /* 0x000000042121781a */ /* 0x000fe40000000000 */
[----:B------:R-:W-:Y:S02]  /*0100*/  ISETP.GE.AND P2, PT, R16, 0x100, PT ;  /* 0x000001001000780c */ /* 0x000fe40003f46270 */
[----:B------:R-:W-:Y:S02]  /*0110*/  LOP3.LUT R25, R2, R33, RZ, 0xfc, !PT ;  /* 0x0000002102197212 */ /* 0x000fe400078efcff */
[----:B------:R-:W-:Y:S02]  /*0120*/  LOP3.LUT R9, R2, 0x10, R33, 0xfe, !PT ;  /* 0x0000001002097812 */ /* 0x000fe400078efe21 */
[C---:B------:R-:W-:Y:S01]  /*0130*/  ISETP.LT.AND P1, PT, R25.reuse, 0x40, !P2 ;  /* 0x000000401900780c */ /* 0x040fe20005721270 */
[----:B------:R-:W-:-:S02]  /*0140*/  IMAD R25, R25, 0x100, R16 ;  /* 0x0000010019197824 */ /* 0x000fc400078e0210 */
[----:B------:R-:W-:Y:S02]  /*0150*/  IMAD R24, R9, 0x100, R16 ;  /* 0x0000010009187824 */ /* 0x000fe400078e0210 */
[----:B--2---:R-:W-:-:S04]  /*0160*/  IMAD.WIDE R22, R25, 0x4, R14 ;  /* 0x0000000419167825 */ /* 0x004fc800078e020e */
[----:B-----5:R-:W-:Y:S01]  /*0170*/  IMAD.WIDE R20, R16, 0x4, R12 ;  /* 0x0000000410147825 */ /* 0x020fe200078e020c */
[----:B------:R-:W-:-:S03]  /*0180*/  CS2R R12, SRZ ;  /* 0x00000000000c7805 */ /* 0x000fc6000001ff00 */
[----:B------:R1:W2:Y:S01]  /*0190*/  @P1 LDG.E.EL.128 R28, desc[UR6][R22.64] ;  /* 0x00000006161c1981 */ /* 0x0002a2000c2e1d00 */
[----:B0-----:R-:W-:Y:S01]  /*01a0*/  IMAD.WIDE R18, R16, 0x4, R18 ;  /* 0x0000000410127825 */ /* 0x001fe200078e0212 */
[----:B------:R-:W-:Y:S02]  /*01b0*/  ISETP.LT.AND P0, PT, R9, 0x40, !P2 ;  /* 0x000000400900780c */ /* 0x000fe40005701270 */
[----:B------:R-:W-:Y:S02]  /*01c0*/  CS2R R4, SRZ ;  /* 0x0000000000047805 */ /* 0x000fe4000001ff00 */
[----:B------:R-:W-:Y:S02]  /*01d0*/  CS2R R6, SRZ ;  /* 0x0000000000067805 */ /* 0x000fe4000001ff00 */
[----:B------:R-:W-:Y:S02]  /*01e0*/  CS2R R8, SRZ ;  /* 0x0000000000087805 */ /* 0x000fe4000001ff00 */
[----:B------:R-:W-:Y:S01]  /*01f0*/  CS2R R10, SRZ ;  /* 0x00000000000a7805 */ /* 0x000fe2000001ff00 */
[----:B-1----:R-:W-:Y:S01]  /*0200*/  IMAD.WIDE R22, R24, 0x4, R14 ;  /* 0x0000000418167825 */ /* 0x002fe200078e020e */
[----:B------:R-:W-:-:S04]  /*0210*/  CS2R R14, SRZ ;  /* 0x00000000000e7805 */ /* 0x000fc8000001ff00 */
[----:B------:R-:W3:Y:S04]  /*0220*/  @!P2 LDG.E.EL.128 R8, desc[UR6][R20.64] ;  /* 0x000000061408a981 */ /* 0x000ee8000c2e1d00 */
[----:B------:R0:W3:Y:S04]  /*0230*/  @P0 LDG.E.EL.128 R4, desc[UR6][R22.64] ;  /* 0x0000000616040981 */ /* 0x0000e8000c2e1d00 */
[----:B------:R-:W4:Y:S02]  /*0240*/  @!P2 LDG.E.EL.128 R12, desc[UR6][R18.64] ;  /* 0x00000006120ca981 */ /* 0x000f24000c2e1d00 */
[----:B----4-:R-:W-:Y:S01]  /*0250*/  FADD R26, R13, 9.9999997473787516356e-06 ;  /* 0x3727c5ac0d1a7421 */ /* 0x010fe20000000000 */
[----:B------:R-:W-:-:S03]  /*0260*/  FADD R12, R12, 9.9999997473787516356e-06 ;  /* 0x3727c5ac0c0c7421 */ /* 0x000fc60000000000 */
[----:B0-----:R0:W1:Y:S08]  /*0270*/  MUFU.SQRT R23, R26 ;  /* 0x0000001a00177308 */ /* 0x0010700000002000 */
[----:B------:R-:W4:Y:S01]  /*0280*/  MUFU.SQRT R17, R12 ;  /* 0x0000000c00117308 */ /* 0x000f220000002000 */
[----:B------:R-:W-:Y:S01]  /*0290*/  FADD R15, R15, 9.9999997473787516356e-06 ;  /* 0x3727c5ac0f0f7421 */ /* 0x000fe20000000000 */
[----:B------:R-:W-:Y:S01]  /*02a0*/  FADD R14, R14, 9.9999997473787516356e-06 ;  /* 0x3727c5ac0e0e7421 */ /* 0x000fe20000000000 */
[----:B------:R-:W-:Y:S01]  /*02b0*/  IMAD.MOV.U32 R13, RZ, RZ, 0x3e800000 ;  /* 0x3e800000ff0d7424 */ /* 0x000fe200078e00ff */
[----:B0-----:R-:W0:Y:S01]  /*02c0*/  LDC.64 R26, c[0x0][0x230] ;  /* 0x00008c00ff1a7b82 */ /* 0x001e220000000a00 */
[----:B-1----:R-:W-:-:S03]  /*02d0*/  FSETP.GT.AND P3, PT, R23, 8.50705917302346158658e+37, PT ;  /* 0x7e8000001700780b */ /* 0x002fc60003f64000 */
[----:B------:R-:W1:Y:S01]  /*02e0*/  MUFU.SQRT R18, R15 ;  /* 0x0000000f00127308 */ /* 0x000e620000002000 */
[----:B------:R-:W-:Y:S02]  /*02f0*/  FSETP.GEU.AND P4, PT, R23, 1.175494350822287508e-38, PT ;  /* 0x008000001700780b */ /* 0x000fe40003f8e000 */
[----:B----4-:R-:W-:-:S05]  /*0300*/  FSETP.GT.AND P5, PT, R17, 8.50705917302346158658e+37, PT ;  /* 0x7e8000001100780b */ /* 0x010fca0003fa4000 */
[----:B------:R4:W5:Y:S01]  /*0310*/  MUFU.SQRT R21, R14 ;  /* 0x0000000e00157308 */ /* 0x0009620000002000 */
[----:B------:R-:W-:Y:S02]  /*0320*/  FSETP.GEU.AND P6, PT, R17, 1.175494350822287508e-38, PT ;  /* 0x008000001100780b */ /* 0x000fe40003fce000 */
[----:B------:R-:W-:Y:S01]  /*0330*/  FSEL R19, R13, 1, P5 ;  /* 0x3f8000000d137808 */ /* 0x000fe20002800000 */
[----:B------:R-:W-:Y:S01]  /*0340*/  @P3 FMUL R23, R23, 0.25 ;  /* 0x3e80000017173820 */ /* 0x000fe20000400000 */
[----:B----4-:R-:W-:Y:S02]  /*0350*/  FSEL R14, R13, 1, P3 ;  /* 0x3f8000000d0e7808 */ /* 0x010fe40001800000 */
[----:B-1----:R-:W-:Y:S01]  /*0360*/  FSETP.GT.AND P3, PT, R18, 8.50705917302346158658e+37, PT ;  /* 0x7e8000001200780b */ /* 0x002fe20003f64000 */
[----:B------:R-:W-:Y:S01]  /*0370*/  @P5 FMUL R17, R17, 0.25 ;  /* 0x3e80000011115820 */ /* 0x000fe20000400000 */
[----:B------:R-:W-:Y:S01]  /*0380*/  @!P4 FMUL R23, R23, 16777216 ;  /* 0x4b8000001717c820 */ /* 0x000fe20000400000 */
[----:B-----5:R-:W-:Y:S01]  /*0390*/  FSETP.GT.AND P5, PT, R21, 8.50705917302346158658e+37, PT ;  /* 0x7e8000001500780b */ /* 0x020fe20003fa4000 */
[----:B------:R-:W-:-:S03]  /*03a0*/  @!P4 FMUL R14, R14, 16777216 ;  /* 0x4b8000000e0ec820 */ /* 0x000fc60000400000 */
[----:B------:R-:W-:Y:S01]  /*03b0*/  @!P6 FMUL R17, R17, 16777216 ;  /* 0x4b8000001111e820 */ /* 0x000fe20000400000 */
[----:B------:R-:W-:Y:S01]  /*03c0*/  @!P6 FMUL R19, R19, 16777216 ;  /* 0x4b8000001313e820 */ /* 0x000fe20000400000 */
[C---:B------:R-:W-:Y:S02]  /*03d0*/  FSETP.GEU.AND P4, PT, R18.reuse, 1.175494350822287508e-38, PT ;  /* 0x008000001200780b */ /* 0x040fe40003f8e000 */
[C---:B------:R-:W-:Y:S02]  /*03e0*/  FSETP.GEU.AND P6, PT, R21.reuse, 1.175494350822287508e-38, PT ;  /* 0x008000001500780b */ /* 0x040fe40003fce000 */
[----:B------:R-:W-:Y:S01]  /*03f0*/  @P3 FMUL R18, R18, 0.25 ;  /* 0x3e80000012123820 */ /* 0x000fe20000400000 */
[----:B------:R1:W-:Y:S02]  /*0400*/  MUFU.RCP R20, R17 ;  /* 0x0000001100147308 */ /* 0x0003e40000001000 */
[----:B------:R-:W-:Y:S01]  /*0410*/  @P5 FMUL R21, R21, 0.25 ;  /* 0x3e80000015155820 */ /* 0x000fe20000400000 */
[----:B---3--:R-:W-:-:S05]  /*0420*/  FADD R12, -R11, R7 ;  /* 0x000000070b0c7221 */ /* 0x008fca0000000100 */
[----:B------:R-:W-:Y:S02]  /*0430*/  @!P4 FMUL R18, R18, 16777216 ;  /* 0x4b8000001212c820 */ /* 0x000fe40000400000 */
[----:B------:R-:W-:Y:S01]  /*0440*/  @!P6 FMUL R21, R21, 16777216 ;  /* 0x4b8000001515e820 */ /* 0x000fe20000400000 */
[C---:B-1----:R-:W-:Y:S02]  /*0450*/  FADD R17, -R10.reuse, R6 ;  /* 0x000000060a117221 */ /* 0x042fe40000000100 */
[----:B------:R-:W1:Y:S01]  /*0460*/  LDC.64 R6, c[0x0][0x228] ;  /* 0x00008a00ff067b82 */ /* 0x000e620000000a00 */
[----:B--2---:R-:W-:Y:S01]  /*0470*/  FADD R31, -R11, R31 ;  /* 0x0000001f0b1f7221 */ /* 0x004fe20000000100 */
[----:B------:R-:W-:Y:S01]  /*0480*/  MUFU.RCP R18, R18 ;  /* 0x0000001200127308 */ /* 0x000fe20000001000 */
[----:B------:R-:W-:Y:S01]  /*0490*/  FADD R30, -R10, R30 ;  /* 0x0000001e0a1e7221 */ /* 0x000fe20000000100 */
[----:B------:R-:W-:-:S06]  /*04a0*/  FSEL R10, R13, 1, P5 ;  /* 0x3f8000000d0a7808 */ /* 0x000fcc0002800000 */
[----:B------:R-:W2:Y:S01]  /*04b0*/  MUFU.RCP R11, R21 ;  /* 0x00000015000b7308 */ /* 0x000ea20000001000 */
[----:B------:R-:W-:-:S07]  /*04c0*/  FSEL R13, R13, 1, P3 ;  /* 0x3f8000000d0d7808 */ /* 0x000fce0001800000 */
[----:B------:R-:W3:Y:S01]  /*04d0*/  MUFU.RCP R15, R23 ;  /* 0x00000017000f7308 */ /* 0x000ee20000001000 */
[----:B------:R-:W-:Y:S01]  /*04e0*/  @!P6 FMUL R10, R10, 16777216 ;  /* 0x4b8000000a0ae820 */ /* 0x000fe20000400000 */
[----:B------:R-:W-:Y:S01]  /*04f0*/  @!P4 FMUL R13, R13, 16777216 ;  /* 0x4b8000000d0dc820 */ /* 0x000fe20000400000 */
[C---:B------:R-:W-:Y:S01]  /*0500*/  FADD R22, -R9.reuse, R5 ;  /* 0x0000000509167221 */ /* 0x040fe20000000100 */
[----:B------:R-:W-:Y:S01]  /*0510*/  FADD R29, -R9, R29 ;  /* 0x0000001d091d7221 */ /* 0x000fe20000000100 */
[----:B--2---:R-:W-:Y:S01]  /*0520*/  FMUL R9, R11, R10 ;  /* 0x0000000a0b097220 */ /* 0x004fe20000400000 */
[----:B------:R-:W-:Y:S01]  /*0530*/  FMUL R10, R18, R13 ;  /* 0x0000000d120a7220 */ /* 0x000fe20000400000 */
[----:B------:R-:W-:Y:S02]  /*0540*/  FMUL R5, R20, R19 ;  /* 0x0000001314057220 */ /* 0x000fe40000400000 */
[----:B------:R-:W-:Y:S01]  /*0550*/  FMUL R11, R9, R30 ;  /* 0x0000001e090b7220 */ /* 0x000fe20000400000 */
[C---:B------:R-:W-:Y:S01]  /*0560*/  FMUL R30, R10.reuse, R31 ;  /* 0x0000001f0a1e7220 */ /* 0x040fe20000400000 */
[----:B---3--:R-:W-:Y:S01]  /*0570*/  FMUL R15, R15, R14 ;  /* 0x0000000e0f0f7220 */ /* 0x008fe20000400000 */
[----:B------:R-:W-:Y:S01]  /*0580*/  FMUL R9, R9, R17 ;  /* 0x0000001109097220 */ /* 0x000fe20000400000 */
[----:B------:R-:W-:Y:S01]  /*0590*/  FMUL R10, R10, R12 ;  /* 0x0000000c0a0a7220 */ /* 0x000fe20000400000 */
[----:B-1----:R-:W-:-:S04]  /*05a0*/  IMAD.WIDE R34, R16, 0x4, R6 ;  /* 0x0000000410227825 */ /* 0x002fc800078e0206 */
[C---:B------:R-:W-:Y:S01]  /*05b0*/  FMUL R20, R15.reuse, R29 ;  /* 0x0000001d0f147220 */ /* 0x040fe20000400000 */
[----:B------:R-:W-:Y:S01]  /*05c0*/  FMUL R22, R15, R22 ;  /* 0x000000160f167220 */ /* 0x000fe20000400000 */
[----:B------:R-:W-:Y:S01]  /*05d0*/  CS2R R12, SRZ ;  /* 0x00000000000c7805 */ /* 0x000fe2000001ff00 */
[----:B0-----:R-:W-:Y:S01]  /*05e0*/  IMAD.WIDE R26, R16, 0x4, R26 ;  /* 0x00000004101a7825 */ /* 0x001fe200078e021a */
[----:B------:R-:W-:Y:S02]  /*05f0*/  CS2R R14, SRZ ;  /* 0x00000000000e7805 */ /* 0x000fe4000001ff00 */
[----:B------:R-:W-:Y:S02]  /*0600*/  CS2R R16, SRZ ;  /* 0x0000000000107805 */ /* 0x000fe4000001ff00 */
[----:B------:R-:W-:Y:S01]  /*0610*/  CS2R R18, SRZ ;  /* 0x0000000000127805 */ /* 0x000fe2000001ff00 */
[----:B------:R-:W0:Y:S01]  /*0620*/  LDC.64 R6, c[0x0][0x238] ;  /* 0x00008e00ff067b82 */ /* 0x000e220000000a00 */
[----:B------:R0:W2:Y:S04]  /*0630*/  @!P2 LDG.E.EL.128 R12, desc[UR6][R34.64] ;  /* 0x00000006220ca981 */ /* 0x0000a8000c2e1d00 */
[----:B------:R1:W2:Y:S01]  /*0640*/  @!P2 LDG.E.EL.128 R16, desc[UR6][R26.64] ;  /* 0x000000061a10a981 */ /* 0x0002a2000c2e1d00 */
[----:B0-----:R-:W-:Y:S01]  /*0650*/  IMAD.WIDE R34, R25, 0x4, R6 ;  /* 0x0000000419227825 */ /* 0x001fe200078e0206 */
[----:B-1----:R-:W-:-:S03]  /*0660*/  CS2R R26, SRZ ;  /* 0x00000000001a7805 */ /* 0x002fc6000001ff00 */
[----:B------:R-:W-:Y:S01]  /*0670*/  IMAD.WIDE R6, R24, 0x4, R6 ;  /* 0x0000000418067825 */ /* 0x000fe200078e0206 */
[----:B------:R-:W-:-:S06]  /*0680*/  CS2R R24, SRZ ;  /* 0x0000000000187805 */ /* 0x000fcc000001ff00 */
[----:B------:R0:W3:Y:S01]  /*0690*/  @P0 LDG.E.EL.128 R24, desc[UR6][R6.64] ;  /* 0x0000000606180981 */ /* 0x0000e2000c2e1d00 */
[-CC-:B--2---:R-:W-:Y:S01]  /*06a0*/  FFMA R9, R9, R14.reuse, R18.reuse ;  /* 0x0000000e09097223 */ /* 0x184fe20000000012 */
[----:B------:R-:W-:Y:S01]  /*06b0*/  FFMA R11, R11, R14, R18 ;  /* 0x0000000e0b0b7223 */ /* 0x000fe20000000012 */
[-CC-:B------:R-:W-:Y:S01]  /*06c0*/  FFMA R14, R22, R13.reuse, R17.reuse ;  /* 0x0000000d160e7223 */ /* 0x180fe20000000011 */
[----:B------:R-:W-:Y:S01]  /*06d0*/  FFMA R18, R20, R13, R17 ;  /* 0x0000000d14127223 */ /* 0x000fe20000000011 */
[----:B------:R-:W-:Y:S02]  /*06e0*/  CS2R R20, SRZ ;  /* 0x0000000000147805 */ /* 0x000fe4000001ff00 */
[----:B------:R-:W-:-:S06]  /*06f0*/  CS2R R22, SRZ ;  /* 0x0000000000167805 */ /* 0x000fcc000001ff00 */
[----:B------:R-:W2:Y:S01]  /*0700*/  @P1 LDG.E.EL.128 R20, desc[UR6][R34.64] ;  /* 0x0000000622141981 */ /* 0x000ea2000c2e1d00 */
[----:B------:R-:W1:Y:S01]  /*0710*/  S2R R13, SR_TID.X ;  /* 0x00000000000d7919 */ /* 0x000e620000002100 */
[----:B------:R-:W4:Y:S01]  /*0720*/  S2UR UR5, SR_CgaCtaId ;  /* 0x00000000000579c3 */ /* 0x000f220000008800 */
[----:B------:R-:W-:Y:S01]  /*0730*/  FADD R28, -R8, R28 ;  /* 0x0000001c081c7221 */ /* 0x000fe20000000100 */
[-CC-:B------:R-:W-:Y:S01]  /*0740*/  FFMA R10, R10, R15.reuse, R19.reuse ;  /* 0x0000000f0a0a7223 */ /* 0x180fe20000000013 */
[----:B------:R-:W-:Y:S01]  /*0750*/  FFMA R30, R30, R15, R19 ;  /* 0x0000000f1e1e7223 */ /* 0x000fe20000000013 */
[----:B------:R-:W-:Y:S01]  /*0760*/  FADD R4, -R8, R4 ;  /* 0x0000000408047221 */ /* 0x000fe20000000100 */
[----:B------:R-:W-:-:S03]  /*0770*/  FMUL R15, R5, R28 ;  /* 0x0000001c050f7220 */ /* 0x000fc60000400000 */
[----:B------:R-:W-:Y:S01]  /*0780*/  FMUL R5, R5, R4 ;  /* 0x0000000405057220 */ /* 0x000fe20000400000 */
[-CC-:B------:R-:W-:Y:S01]  /*0790*/  FFMA R15, R15, R12.reuse, R16.reuse ;  /* 0x0000000c0f0f7223 */ /* 0x180fe20000000010 */
[----:B------:R-:W-:Y:S02]  /*07a0*/  UMOV UR4, 0x400 ;  /* 0x0000040000047882 */ /* 0x000fe40000000000 */
[----:B------:R-:W-:Y:S01]  /*07b0*/  FFMA R5, R5, R12, R16 ;  /* 0x0000000c05057223 */ /* 0x000fe20000000010 */
[----:B-1----:R-:W-:-:S05]  /*07c0*/  IMAD.SHL.U32 R8, R13, 0x80, RZ ;  /* 0x000000800d087824 */ /* 0x002fca00078e00ff */
[----:B------:R-:W-:-:S04]  /*07d0*/  LOP3.LUT R4, R8, 0x380, RZ, 0xc0, !PT ;  /* 0x0000038008047812 */ /* 0x000fc800078ec0ff */
[----:B------:R-:W-:Y:S02]  /*07e0*/  SHF.R.U32.HI R8, RZ, 0x3, R4 ;  /* 0x00000003ff087819 */ /* 0x000fe40000011604 */
[C---:B0-----:R-:W-:Y:S01]  /*07f0*/  LOP3.LUT R6, R4.reuse, 0x20, RZ, 0xfc, !PT ;  /* 0x0000002004067812 */ /* 0x041fe200078efcff */
[----:B----4-:R-:W-:Y:S01]  /*0800*/  UPRMT UR4, UR5, 0x654, UR4 ;  /* 0x0000065405047896 */ /* 0x010fe20008000004 */
[----:B------:R-:W-:Y:S02]  /*0810*/  LOP3.LUT R8, R8, R4, R33, 0xfe, !PT ;  /* 0x0000000408087212 */ /* 0x000fe400078efe21 */
[----:B------:R-:W-:-:S03]  /*0820*/  LOP3.LUT R28, R4, 0x40, RZ, 0xfc, !PT ;  /* 0x00000040041c7812 */ /* 0x000fc600078efcff */
[----:B------:R-:W-:Y:S02]  /*0830*/  LEA R8, R8, UR4, 0x2 ;  /* 0x0000000408087c11 */ /* 0x000fe4000f8e10ff */
[----:B------:R-:W-:Y:S02]  /*0840*/  SHF.R.U32.HI R13, RZ, 0x1, R13 ;  /* 0x00000001ff0d7819 */ /* 0x000fe4000001160d */
[C---:B--2---:R-:W-:Y:S01]  /*0850*/  FSETP.GEU.AND P3, PT, R15.reuse, -R20, PT ;  /* 0x800000140f00720b */ /* 0x044fe20003f6e000 */
[----:B------:R-:W-:Y:S01]  /*0860*/  FADD R20, R15, R20 ;  /* 0x000000140f147221 */ /* 0x000fe20000000000 */
[C---:B------:R-:W-:Y:S02]  /*0870*/  LOP3.LUT R15, R4.reuse, R33, RZ, 0xfc, !PT ;  /* 0x00000021040f7212 */ /* 0x040fe400078efcff */
[----:B------:R-:W-:Y:S02]  /*0880*/  LOP3.LUT R4, R4, 0x60, RZ, 0xfc, !PT ;  /* 0x0000006004047812 */ /* 0x000fe400078efcff */
[C---:B------:R-:W-:Y:S01]  /*0890*/  FSETP.GEU.AND P2, PT, R18.reuse, -R21, PT ;  /* 0x800000151200720b */ /* 0x040fe20003f4e000 */
[----:B------:R-:W-:Y:S01]  /*08a0*/  FADD R18, R18, R21 ;  /* 0x0000001512127221 */ /* 0x000fe20000000000 */
[----:B------:R-:W-:-:S02]  /*08b0*/  LEA.HI R7, R6, R15, RZ, 0x1d ;  /* 0x0000000f06077211 */ /* 0x000fc400078fe8ff */
[C---:B------:R-:W-:Y:S01]  /*08c0*/  FSETP.GEU.AND P1, PT, R11.reuse, -R22, PT ;  /* 0x800000160b00720b */ /* 0x040fe20003f2e000 */
[----:B------:R-:W-:Y:S01]  /*08d0*/  FADD R22, R11, R22 ;  /* 0x000000160b167221 */ /* 0x000fe20000000000 */
[C---:B------:R-:W-:Y:S01]  /*08e0*/  FSETP.GEU.AND P0, PT, R30.reuse, -R23, PT ;  /* 0x800000171e00720b */ /* 0x040fe20003f0e000 */
[----:B------:R-:W-:Y:S01]  /*08f0*/  FADD R23, R30, R23 ;  /* 0x000000171e177221 */ /* 0x000fe20000000000 */
[-C--:B------:R-:W-:Y:S02]  /*0900*/  LEA.HI R4, R4, R15.reuse, RZ, 0x1d ;  /* 0x0000000f04047211 */ /* 0x080fe400078fe8ff */
[----:B------:R-:W-:Y:S02]  /*0910*/  LEA R11, R7, UR4, 0x2 ;  /* 0x00000004070b7c11 */ /* 0x000fe4000f8e10ff */
[----:B------:R-:W-:Y:S02]  /*0920*/  FSEL R7, R20, RZ, P3 ;  /* 0x000000ff14077208 */ /* 0x000fe40001800000 */
[----:B------:R-:W-:-:S02]  /*0930*/  LEA.HI R6, R28, R15, RZ, 0x1d ;  /* 0x0000000f1c067211 */ /* 0x000fc400078fe8ff */
[----:B------:R-:W-:Y:S02]  /*0940*/  FSEL R18, R18, RZ, P2 ;  /* 0x000000ff12127208 */ /* 0x000fe40001000000 */
[C---:B---3--:R-:W-:Y:S01]  /*0950*/  FSETP.GEU.AND P3, PT, R5.reuse, -R24, PT ;  /* 0x800000180500720b */ /* 0x048fe20003f6e000 */
[----:B------:R-:W-:Y:S01]  /*0960*/  FADD R5, R5, R24 ;  /* 0x0000001805057221 */ /* 0x000fe20000000000 */
[----:B------:R-:W-:Y:S02]  /*0970*/  LEA R17, R4, UR4, 0x2 ;  /* 0x0000000404117c11 */ /* 0x000fe4000f8e10ff */
[----:B------:R-:W-:Y:S02]  /*0980*/  FSEL R22, R22, RZ, P1 ;  /* 0x000000ff16167208 */ /* 0x000fe40000800000 */
[C---:B------:R-:W-:Y:S01]  /*0990*/  FSETP.GEU.AND P2, PT, R14.reuse, -R25, PT ;  /* 0x800000190e00720b */ /* 0x040fe20003f4e000 */
[----:B------:R-:W-:Y:S01]  /*09a0*/  FADD R14, R14, R25 ;  /* 0x000000190e0e7221 */ /* 0x000fe20000000000 */
[----:B------:R-:W-:-:S02]  /*09b0*/  FSEL R4, R23, RZ, P0 ;  /* 0x000000ff17047208 */ /* 0x000fc40000000000 */
[C---:B------:R-:W-:Y:S01]  /*09c0*/  FSETP.GEU.AND P1, PT, R9.reuse, -R26, PT ;  /* 0x8000001a0900720b */ /* 0x040fe20003f2e000 */
[----:B------:R-:W-:Y:S01]  /*09d0*/  FADD R26, R9, R26 ;  /* 0x0000001a091a7221 */ /* 0x000fe20000000000 */
[C---:B------:R-:W-:Y:S01]  /*09e0*/  FSETP.GEU.AND P0, PT, R10.reuse, -R27, PT ;  /* 0x8000001b0a00720b */ /* 0x040fe20003f0e000 */
[----:B------:R-:W-:Y:S01]  /*09f0*/  FADD R10, R10, R27 ;  /* 0x0000001b0a0a7221 */ /* 0x000fe20000000000 */
[----:B------:R-:W-:Y:S01]  /*0a00*/  LEA R15, R6, UR4, 0x2 ;  /* 0x00000004060f7c11 */ /* 0x000fe2000f8e10ff */
[----:B------:R-:W-:Y:S01]  /*0a10*/  STS [R8], R7 ;  /* 0x0000000708007388 */ /* 0x000fe20000000800 */
[----:B------:R-:W-:Y:S02]  /*0a20*/  FSEL R19, R5, RZ, P3 ;  /* 0x000000ff05137208 */ /* 0x000fe40001800000 */
[----:B------:R-:W-:Y:S01]  /*0a30*/  FSEL R14, R14, RZ, P2 ;  /* 0x000000ff0e0e7208 */ /* 0x000fe20001000000 */
[----:B------:R-:W-:Y:S01]  /*0a40*/  STS [R11+0x80], R18 ;  /* 0x000080120b007388 */ /* 0x000fe20000000800 */
[----:B------:R-:W-:-:S02]  /*0a50*/  FSEL R26, R26, RZ, P1 ;  /* 0x000000ff1a1a7208 */ /* 0x000fc40000800000 */
[----:B------:R-:W-:Y:S01]  /*0a60*/  FSEL R12, R10, RZ, P0 ;  /* 0x000000ff0a0c7208 */ /* 0x000fe20000000000 */
[----:B------:R-:W-:Y:S04]  /*0a70*/  STS [R15+0x100], R22 ;  /* 0x000100160f007388 */ /* 0x000fe80000000800 */
[----:B------:R-:W-:Y:S04]  /*0a80*/  STS [R17+0x180], R4 ;  /* 0x0001800411007388 */ /* 0x000fe80000000800 */
[----:B------:R-:W-:Y:S04]  /*0a90*/  STS [R8+0x40], R19 ;  /* 0x0000401308007388 */ /* 0x000fe80000000800 */
[----:B------:R0:W-:Y:S04]  /*0aa0*/  STS [R11+0xc0], R14 ;  /* 0x0000c00e0b007388 */ /* 0x0001e80000000800 */
[----:B------:R-:W-:Y:S04]  /*0ab0*/  STS [R15+0x140], R26 ;  /* 0x0001401a0f007388 */ /* 0x000fe80000000800 */
[----:B------:R-:W-:Y:S01]  /*0ac0*/  STS [R17+0x1c0], R12 ;  /* 0x0001c00c11007388 */ /* 0x000fe20000000800 */
[----:B------:R-:W-:-:S02]  /*0ad0*/  LOP3.LUT R6, R13, 0x3c, RZ, 0xc0, !PT ;  /* 0x0000003c0d067812 */ /* 0x000fc400078ec0ff */
[----:B------:R-:W-:-:S05]  /*0ae0*/  LOP3.LUT R9, R3, 0x1fc, RZ, 0xc0, !PT ;  /* 0x000001fc03097812 */ /* 0x000fca00078ec0ff */
[----:B------:R-:W-:-:S05]  /*0af0*/  IMAD.IADD R6, R9, 0x1, R6 ;  /* 0x0000000109067824 */ /* 0x000fca00078e0206 */
[----:B------:R-:W-:Y:S01]  /*0b00*/  LEA R6, R6, UR4, 0x2 ;  /* 0x0000000406067c11 */ /* 0x000fe2000f8e10ff */
[----:B------:R-:W-:Y:S01]  /*0b10*/  BAR.SYNC.DEFER_BLOCKING 0x0 ;  /* 0x0000000000007b1d */ /* 0x000fe20000010000 */
[----:B------:R-:W-:-:S04]  /*0b20*/  LOP3.LUT R10, R2, 0x1c, R3, 0xf8, !PT ;  /* 0x0000001c020a7812 */ /* 0x000fc800078ef803 */
[----:B------:R-:W-:-:S03]  /*0b30*/  SHF.R.S32.HI R13, RZ, 0x1f, R10 ;  /* 0x0000001fff0d7819 */ /* 0x000fc6000001140a */
[----:B------:R-:W1:Y:S01]  /*0b40*/  LDC.64 R2, c[0x0][0x240] ;  /* 0x00009000ff027b82 */ /* 0x000e620000000a00 */
[----:B------:R-:W-:Y:S02]  /*0b50*/  SHF.R.S32.HI R21, RZ, 0x1f, R10 ;  /* 0x0000001fff157819 */ /* 0x000fe4000001140a */
[-C--:B------:R-:W-:Y:S01]  /*0b60*/  LEA.HI R13, R13, R10.reuse, RZ, 0x4 ;  /* 0x0000000a0d0d7211 */ /* 0x080fe200078f20ff */
[----:B------:R-:W2:Y:S04]  /*0b70*/  LDS.128 R4, [R6] ;  /* 0x0000000006047984 */ /* 0x000ea80000000c00 */
[----:B------:R-:W-:Y:S01]  /*0b80*/  IMAD.SHL.U32 R13, R13, 0x100, RZ ;  /* 0x000001000d0d7824 */ /* 0x000fe200078e00ff */
[----:B------:R-:W-:Y:S02]  /*0b90*/  LEA.HI R21, R21, R10, RZ, 0x4 ;  /* 0x0000000a15157211 */ /* 0x000fe400078f20ff */
[----:B0-----:R-:W-:-:S02]  /*0ba0*/  LOP3.LUT R11, R9, 0x200, RZ, 0xfc, !PT ;  /* 0x00000200090b7812 */ /* 0x001fc400078efcff */
[----:B------:R-:W-:Y:S02]  /*0bb0*/  LOP3.LUT R21, R21, 0xfffffff0, RZ, 0xc0, !PT ;  /* 0xfffffff015157812 */ /* 0x000fe400078ec0ff */
[----:B------:R-:W-:Y:S02]  /*0bc0*/  LOP3.LUT R13, R13, 0xfffff000, RZ, 0xc0, !PT ;  /* 0xfffff0000d0d7812 */ /* 0x000fe400078ec0ff */
[----:B------:R-:W-:Y:S02]  /*0bd0*/  ISETP.GE.AND P0, PT, R10, 0x40, PT ;  /* 0x000000400a00780c */ /* 0x000fe40003f06270 */
[----:B------:R-:W-:Y:S02]  /*0be0*/  LOP3.LUT R8, R0, R33, RZ, 0xfc, !PT ;  /* 0x0000002100087212 */ /* 0x000fe400078efcff */
[----:B------:R-:W-:Y:S02]  /*0bf0*/  LOP3.LUT R0, R0, 0x10, R33, 0xfe, !PT ;  /* 0x0000001000007812 */ /* 0x000fe400078efe21 */
[----:B------:R-:W-:-:S02]  /*0c00*/  SHF.R.U32.HI R11, RZ, 0x3, R11 ;  /* 0x00000003ff0b7819 */ /* 0x000fc4000001160b */
[----:B------:R-:W-:Y:S02]  /*0c10*/  IADD3 R13, R13, R10, -R21 ;  /* 0x0000000a0d0d7210 */ /* 0x000fe40007ffe815 */
[----:B------:R-:W-:Y:S02]  /*0c20*/  ISETP.LT.AND P1, PT, R8, 0x100, !P0 ;  /* 0x000001000800780c */ /* 0x000fe40004721270 */
[----:B------:R-:W-:Y:S02]  /*0c30*/  ISETP.LT.AND P0, PT, R0, 0x100, !P0 ;  /* 0x000001000000780c */ /* 0x000fe40004701270 */
[----:B------:R-:W-:Y:S01]  /*0c40*/  LOP3.LUT R10, R11, 0x7c, RZ, 0xc0, !PT ;  /* 0x0000007c0b0a7812 */ /* 0x000fe200078ec0ff */
[----:B------:R-:W-:-:S04]  /*0c50*/  IMAD R11, R8, 0x10, R13 ;  /* 0x00000010080b7824 */ /* 0x000fc800078e020d */
[----:B------:R-:W-:Y:S02]  /*0c60*/  IMAD.IADD R10, R9, 0x1, R10 ;  /* 0x00000001090a7824 */ /* 0x000fe400078e020a */
[----:B-1----:R-:W-:-:S03]  /*0c70*/  IMAD.WIDE R8, R11, 0x4, R2 ;  /* 0x000000040b087825 */ /* 0x002fc600078e0202 */
[----:B------:R-:W-:Y:S02]  /*0c80*/  LEA R10, R10, UR4, 0x2 ;  /* 0x000000040a0a7c11 */ /* 0x000fe4000f8e10ff */
[----:B--2---:R0:W-:Y:S02]  /*0c90*/  @P1 STG.E.128 desc[UR6][R8.64], R4 ;  /* 0x0000000408001986 */ /* 0x0041e4000c101d06 */
[----:B0-----:R-:W-:Y:S05]  /*0ca0*/  @!P0 EXIT ;  /* 0x000000000000894d */ /* 0x001fea0003800000 */
[----:B0-----:R-:W0:Y:S01]  /*0cb0*/  LDS.128 R8, [R10+0x800] ;  /* 0x000800000a087984 */ /* 0x001e220000000c00 */
[----:B------:R-:W-:-:S04]  /*0cc0*/  IMAD R13, R0, 0x10, R13 ;  /* 0x00000010000d7824 */ /* 0x000fc800078e020d */
[----:B------:R-:W-:-:S05]  /*0cd0*/  IMAD.WIDE R2, R13, 0x4, R2 ;  /* 0x000000040d027825 */ /* 0x000fca00078e0202 */
[----:B0-----:R-:W-:Y:S01]  /*0ce0*/  STG.E.128 desc[UR6][R2.64], R8 ;  /* 0x0000000802007986 */ /* 0x001fe2000c101d06 */
[----:B------:R-:W-:Y:S05]  /*0cf0*/  EXIT ;  /* 0x000000000000794d */ /* 0x000fea0003800000 */
.L_x_0:
[----:B------:R-:W-:-:S00]  /*0d00*/  BRA `(.L_x_0) ;  /* 0xfffffffc00fc7947 */ /* 0x000fc0000383ffff */
[----:B------:R-:W-:-:S00]  /*0d10*/  NOP ;  /* 0x0000000000007918 */ /* 0x000fc00000000000 */
        /* <DEDUP_REMOVED lines=14> */
.L_x_1:


//--------------------- .nv.global.init           --------------------------
	.section	.nv.global.init,"aw",@progbits
.nv.global.init:
	.type		_$_str,@object
	.size		_$_str,(_$_str_$_2 - _$_str)
_$_str:
        /*0000*/ 	.byte	0x5f, 0x5f, 0x43, 0x55, 0x44, 0x41, 0x5f, 0x46, 0x54, 0x5a, 0x00
	.type		_$_str_$_2,@object
	.size		_$_str_$_2,(.L_1 - _$_str_$_2)
_$_str_$_2:
        /*000b*/ 	.byte	0x5f, 0x5f, 0x43, 0x55, 0x44, 0x41, 0x5f, 0x50, 0x52, 0x45, 0x43, 0x5f, 0x53, 0x51, 0x52, 0x54
        /*001b*/ 	.byte	0x00
.L_1:


//--------------------- .nv.shared.triton_poi_fused__native_batch_norm_legit_no_training_add_relu_16 --------------------------
	.section	.nv.shared.triton_poi_fused__native_batch_norm_legit_no_training_add_relu_16,"aw",@nobits
	.sectionflags	@""
	.align	16
	.zero		1024


//--------------------- .nv.constant0.triton_poi_fused__native_batch_norm_legit_no_training_add_relu_16 --------------------------
	.section	.nv.constant0.triton_poi_fused__native_batch_norm_legit_no_training_add_relu_16,"a",@progbits
	.sectionflags	@""
	.align	4
.nv.constant0.triton_poi_fused__native_batch_norm_legit_no_training_add_relu_16:
	.zero		592
